//
// Generated by NVIDIA NVVM Compiler
//
// Compiler Build ID: CL-36424714
// Cuda compilation tools, release 13.0, V13.0.88
// Based on NVVM 20.0.0
//

.version 9.0
.target sm_100
.address_size 64

	// .globl	_Z6squarePii

.visible .entry _Z6squarePii(
	.param .u64 .ptr .align 1 _Z6squarePii_param_0,
	.param .u32 _Z6squarePii_param_1
)
{
	.reg .pred 	%p<2>;
	.reg .b32 	%r<5>;
	.reg .b64 	%rd<5>;

	ld.param.u64 	%rd1, [_Z6squarePii_param_0];
	ld.param.u32 	%r2, [_Z6squarePii_param_1];
	mov.u32 	%r1, %tid.x;
	setp.ge.s32 	%p1, %r1, %r2;
	@%p1 bra 	$L__BB0_2;
	cvta.to.global.u64 	%rd2, %rd1;
	mul.wide.u32 	%rd3, %r1, 4;
	add.s64 	%rd4, %rd2, %rd3;
	ld.global.u32 	%r3, [%rd4];
	mul.lo.s32 	%r4, %r3, %r3;
	st.global.u32 	[%rd4], %r4;
$L__BB0_2:
	ret;

}


// ===== COMPILED SASS (sm_100) =====

	.target	sm_100

	.elftype	@"ET_EXEC"


//--------------------- .note.nv.tkinfo           --------------------------
	.section	.note.nv.tkinfo,"",@"SHT_NOTE"
	.sectionflags	@"SHF_NOTE_NV_TKINFO"
	.tkinfo
        /*0018*/ 	.word	0x00000002
        /*0030*/ 	.string	""
        /*0030*/ 	.string	"ptxas"
        /*0030*/ 	.string	"Cuda compilation tools, release 13.0, V13.0.88"
        /*0030*/ 	.string	"Build cuda_13.0.r13.0/compiler.36424714_0"
        /*0030*/ 	.string	"-arch sm_100 -m 64 "



//--------------------- .note.nv.cuinfo           --------------------------
	.section	.note.nv.cuinfo,"",@"SHT_NOTE"
	.sectionflags	@"SHF_NOTE_NV_CUINFO"
        /*0018*/ 	.short	0x0002
        /*001a*/ 	.short	0x0064
        /*001c*/ 	.short	0x0082
	.zero		2


//--------------------- .nv.info                  --------------------------
	.section	.nv.info,"",@"SHT_CUDA_INFO"
	.align	4


	//----- nvinfo : EIATTR_REGCOUNT
	.align		4
        /*0000*/ 	.byte	0x04, 0x2f
        /*0002*/ 	.short	(.L_1 - .L_0)
	.align		4
.L_0:
        /*0004*/ 	.word	index@(_Z6squarePii)
        /*0008*/ 	.word	0x00000008


	//----- nvinfo : EIATTR_FRAME_SIZE
	.align		4
.L_1:
        /*000c*/ 	.byte	0x04, 0x11
        /*000e*/ 	.short	(.L_3 - .L_2)
	.align		4
.L_2:
        /*0010*/ 	.word	index@(_Z6squarePii)
        /*0014*/ 	.word	0x00000000


	//----- nvinfo : EIATTR_MIN_STACK_SIZE
	.align		4
.L_3:
        /*0018*/ 	.byte	0x04, 0x12
        /*001a*/ 	.short	(.L_5 - .L_4)
	.align		4
.L_4:
        /*001c*/ 	.word	index@(_Z6squarePii)
        /*0020*/ 	.word	0x00000000
.L_5:


//--------------------- .nv.compat                --------------------------
	.section	.nv.compat,"",@"SHT_CUDA_COMPAT_INFO"
	.align	4
        /*0000*/ 	.byte	0x02, 0x09, 0x00, 0x00, 0x02, 0x02, 0x01, 0x00, 0x02, 0x05, 0x05, 0x00, 0x03, 0x07, 0x01, 0x01
        /*0010*/ 	.byte	0x02, 0x03, 0x00, 0x00, 0x02, 0x06, 0x01, 0x00, 0x04, 0x0b, 0x08, 0x00, 0x09, 0x00, 0x00, 0x00
        /*0020*/ 	.byte	0x00, 0x00, 0x00, 0x00


//--------------------- .nv.info._Z6squarePii     --------------------------
	.section	.nv.info._Z6squarePii,"",@"SHT_CUDA_INFO"
	.sectionflags	@""
	.align	4


	//----- nvinfo : EIATTR_CUDA_API_VERSION
	.align		4
        /*0000*/ 	.byte	0x04, 0x37
        /*0002*/ 	.short	(.L_7 - .L_6)
.L_6:
        /*0004*/ 	.word	0x00000082


	//----- nvinfo : EIATTR_KPARAM_INFO
	.align		4
.L_7:
        /*0008*/ 	.byte	0x04, 0x17
        /*000a*/ 	.short	(.L_9 - .L_8)
.L_8:
        /*000c*/ 	.word	0x00000000
        /*0010*/ 	.short	0x0001
        /*0012*/ 	.short	0x0008
        /*0014*/ 	.byte	0x00, 0xf0, 0x11, 0x00


	//----- nvinfo : EIATTR_KPARAM_INFO
	.align		4
.L_9:
        /*0018*/ 	.byte	0x04, 0x17
        /*001a*/ 	.short	(.L_11 - .L_10)
.L_10:
        /*001c*/ 	.word	0x00000000
        /*0020*/ 	.short	0x0000
        /*0022*/ 	.short	0x0000
        /*0024*/ 	.byte	0x00, 0xf5, 0x21, 0x00


	//----- nvinfo : EIATTR_SPARSE_MMA_MASK
	.align		4
.L_11:
        /*0028*/ 	.byte	0x03, 0x50
        /*002a*/ 	.short	0x0000


	//----- nvinfo : EIATTR_MAXREG_COUNT
	.align		4
        /*002c*/ 	.byte	0x03, 0x1b
        /*002e*/ 	.short	0x00ff


	//----- nvinfo : EIATTR_MERCURY_ISA_VERSION
	.align		4
        /*0030*/ 	.byte	0x03, 0x5f
        /*0032*/ 	.short	0x0101


	//----- nvinfo : EIATTR_VRC_CTA_INIT_COUNT
	.align		4
        /*0034*/ 	.byte	0x02, 0x4a
	.zero		1
	.zero		1


	//----- nvinfo : EIATTR_EXIT_INSTR_OFFSETS
	.align		4
        /*0038*/ 	.byte	0x04, 0x1c
        /*003a*/ 	.short	(.L_13 - .L_12)


	//   ....[0]....
.L_12:
        /*003c*/ 	.word	0x00000040


	//   ....[1]....
        /*0040*/ 	.word	0x000000b0


	//----- nvinfo : EIATTR_CBANK_PARAM_SIZE
	.align		4
.L_13:
        /*0044*/ 	.byte	0x03, 0x19
        /*0046*/ 	.short	0x000c


	//----- nvinfo : EIATTR_PARAM_CBANK
	.align		4
        /*0048*/ 	.byte	0x04, 0x0a
        /*004a*/ 	.short	(.L_15 - .L_14)
	.align		4
.L_14:
        /*004c*/ 	.word	index@(.nv.constant0._Z6squarePii)
        /*0050*/ 	.short	0x0380
        /*0052*/ 	.short	0x000c


	//----- nvinfo : EIATTR_SW_WAR
	.align		4
.L_15:
        /*0054*/ 	.byte	0x04, 0x36
        /*0056*/ 	.short	(.L_17 - .L_16)
.L_16:
        /*0058*/ 	.word	0x00000008
.L_17:


//--------------------- .nv.callgraph             --------------------------
	.section	.nv.callgraph,"",@"SHT_CUDA_CALLGRAPH"
	.align	4
	.sectionentsize	8
	.align		4
        /*0000*/ 	.word	0x00000000
	.align		4
        /*0004*/ 	.word	0xffffffff
	.align		4
        /*0008*/ 	.word	0x00000000
	.align		4
        /*000c*/ 	.word	0xfffffffe
	.align		4
        /*0010*/ 	.word	0x00000000
	.align		4
        /*0014*/ 	.word	0xfffffffd
	.align		4
        /*0018*/ 	.word	0x00000000
	.align		4
        /*001c*/ 	.word	0xfffffffc


//--------------------- .text._Z6squarePii        --------------------------
	.section	.text._Z6squarePii,"ax",@progbits
	.align	128
        .global         _Z6squarePii
        .type           _Z6squarePii,@function
        .size           _Z6squarePii,(.L_x_1 - _Z6squarePii)
        .other          _Z6squarePii,@"STO_CUDA_ENTRY STV_DEFAULT"
_Z6squarePii:
.text._Z6squarePii:
[----:B------:R-:W-:Y:S01]  /*0000*/  LDC R1, c[0x0][0x37c] ;  /* 0x0000df00ff017b82 */ /* 0x000fe20000000800 */
[----:B------:R-:W0:Y:S01]  /*0010*/  S2R R5, SR_TID.X ;  /* 0x0000000000057919 */ /* 0x000e220000002100 */
[----:B------:R-:W0:Y:S02]  /*0020*/  LDCU UR4, c[0x0][0x388] ;  /* 0x00007100ff0477ac */ /* 0x000e240008000800 */
[----:B0-----:R-:W-:-:S13]  /*0030*/  ISETP.GE.AND P0, PT, R5, UR4, PT ;  /* 0x0000000405007c0c */ /* 0x001fda000bf06270 */
[----:B------:R-:W-:Y:S05]  /*0040*/  @P0 EXIT ;  /* 0x000000000000094d */ /* 0x000fea0003800000 */
[----:B------:R-:W0:Y:S01]  /*0050*/  LDC.64 R2, c[0x0][0x380] ;  /* 0x0000e000ff027b82 */ /* 0x000e220000000a00 */
[----:B------:R-:W1:Y:S01]  /*0060*/  LDCU.64 UR4, c[0x0][0x358] ;  /* 0x00006b00ff0477ac */ /* 0x000e620008000a00 */
[----:B0-----:R-:W-:-:S05]  /*0070*/  IMAD.WIDE.U32 R2, R5, 0x4, R2 ;  /* 0x0000000405027825 */ /* 0x001fca00078e0002 */
[----:B-1----:R-:W2:Y:S02]  /*0080*/  LDG.E R0, desc[UR4][R2.64] ;  /* 0x0000000402007981 */ /* 0x002ea4000c1e1900 */
[----:B--2---:R-:W-:-:S05]  /*0090*/  IMAD R5, R0, R0, RZ ;  /* 0x0000000000057224 */ /* 0x004fca00078e02ff */
[----:B------:R-:W-:Y:S01]  /*00a0*/  STG.E desc[UR4][R2.64], R5 ;  /* 0x0000000502007986 */ /* 0x000fe2000c101904 */
[----:B------:R-:W-:Y:S05]  /*00b0*/  EXIT ;  /* 0x000000000000794d */ /* 0x000fea0003800000 */
.L_x_0:
[----:B------:R-:W-:-:S00]  /*00c0*/  BRA `(.L_x_0) ;  /* 0xfffffffc00fc7947 */ /* 0x000fc0000383ffff */
[----:B------:R-:W-:-:S00]  /*00d0*/  NOP ;  /* 0x0000000000007918 */ /* 0x000fc00000000000 */
        /* <DEDUP_REMOVED lines=10> */
.L_x_1:


//--------------------- .nv.shared.reserved.0     --------------------------
	.section	.nv.shared.reserved.0,"aw",@nobits
	.weak		__nv_reservedSMEM_offset_0_alias
	.size		__nv_reservedSMEM_offset_0_alias, 0, 64
	.other		__nv_reservedSMEM_offset_0_alias,@"STO_CUDA_RESERVED_SHARED STV_DEFAULT"
__nv_reservedSMEM_offset_0_alias:
	.zero		0
	.zero		64


//--------------------- .nv.constant0._Z6squarePii --------------------------
	.section	.nv.constant0._Z6squarePii,"a",@progbits
	.sectionflags	@""
	.align	4
.nv.constant0._Z6squarePii:
	.zero		908


//--------------------- SYMBOLS --------------------------

	.type		.nv.reservedSmem.offset0,@object
	.size		.nv.reservedSmem.offset0,0x4
